//
// Generated by NVIDIA NVVM Compiler
//
// Compiler Build ID: CL-36424714
// Cuda compilation tools, release 13.0, V13.0.88
// Based on NVVM 20.0.0
//

.version 9.0
.target sm_100
.address_size 64

	// .globl	_Z7reduce1PfS_
// _ZZ7reduce1PfS_E3s_a has been demoted

.visible .entry _Z7reduce1PfS_(
	.param .u64 .ptr .align 1 _Z7reduce1PfS__param_0,
	.param .u64 .ptr .align 1 _Z7reduce1PfS__param_1
)
{
	.reg .pred 	%p<6>;
	.reg .b32 	%r<14>;
	.reg .b32 	%f<26>;
	.reg .b64 	%rd<13>;
	// demoted variable
	.shared .align 4 .b8 _ZZ7reduce1PfS_E3s_a[1024];
	ld.param.u64 	%rd2, [_Z7reduce1PfS__param_0];
	ld.param.u64 	%rd1, [_Z7reduce1PfS__param_1];
	cvta.to.global.u64 	%rd3, %rd2;
	mov.u32 	%r1, %tid.x;
	mov.u32 	%r2, %ctaid.x;
	mov.u32 	%r13, %ntid.x;
	mul.lo.s32 	%r7, %r13, %r2;
	shl.b32 	%r8, %r7, 1;
	mul.wide.u32 	%rd4, %r8, 4;
	add.s64 	%rd5, %rd3, %rd4;
	mul.wide.u32 	%rd6, %r1, 4;
	add.s64 	%rd7, %rd5, %rd6;
	ld.global.f32 	%f1, [%rd7];
	mul.wide.s32 	%rd8, %r13, 4;
	add.s64 	%rd9, %rd7, %rd8;
	ld.global.f32 	%f2, [%rd9];
	add.f32 	%f3, %f1, %f2;
	shl.b32 	%r9, %r1, 2;
	mov.u32 	%r10, _ZZ7reduce1PfS_E3s_a;
	add.s32 	%r4, %r10, %r9;
	st.volatile.shared.f32 	[%r4], %f3;
	bar.sync 	0;
	setp.lt.u32 	%p1, %r13, 66;
	@%p1 bra 	$L__BB0_4;
$L__BB0_1:
	shr.u32 	%r6, %r13, 1;
	setp.ge.u32 	%p2, %r1, %r6;
	@%p2 bra 	$L__BB0_3;
	shl.b32 	%r11, %r6, 2;
	add.s32 	%r12, %r4, %r11;
	ld.volatile.shared.f32 	%f4, [%r12];
	ld.volatile.shared.f32 	%f5, [%r4];
	add.f32 	%f6, %f4, %f5;
	st.volatile.shared.f32 	[%r4], %f6;
	bar.sync 	0;
$L__BB0_3:
	setp.gt.u32 	%p3, %r13, 131;
	mov.u32 	%r13, %r6;
	@%p3 bra 	$L__BB0_1;
$L__BB0_4:
	setp.gt.u32 	%p4, %r1, 31;
	@%p4 bra 	$L__BB0_7;
	ld.volatile.shared.f32 	%f7, [%r4+128];
	ld.volatile.shared.f32 	%f8, [%r4];
	add.f32 	%f9, %f7, %f8;
	st.volatile.shared.f32 	[%r4], %f9;
	ld.volatile.shared.f32 	%f10, [%r4+64];
	ld.volatile.shared.f32 	%f11, [%r4];
	add.f32 	%f12, %f10, %f11;
	st.volatile.shared.f32 	[%r4], %f12;
	ld.volatile.shared.f32 	%f13, [%r4+32];
	ld.volatile.shared.f32 	%f14, [%r4];
	add.f32 	%f15, %f13, %f14;
	st.volatile.shared.f32 	[%r4], %f15;
	ld.volatile.shared.f32 	%f16, [%r4+16];
	ld.volatile.shared.f32 	%f17, [%r4];
	add.f32 	%f18, %f16, %f17;
	st.volatile.shared.f32 	[%r4], %f18;
	ld.volatile.shared.f32 	%f19, [%r4+8];
	ld.volatile.shared.f32 	%f20, [%r4];
	add.f32 	%f21, %f19, %f20;
	st.volatile.shared.f32 	[%r4], %f21;
	ld.volatile.shared.f32 	%f22, [%r4+4];
	ld.volatile.shared.f32 	%f23, [%r4];
	add.f32 	%f24, %f22, %f23;
	st.volatile.shared.f32 	[%r4], %f24;
	setp.ne.s32 	%p5, %r1, 0;
	@%p5 bra 	$L__BB0_7;
	ld.volatile.shared.f32 	%f25, [_ZZ7reduce1PfS_E3s_a];
	cvta.to.global.u64 	%rd10, %rd1;
	mul.wide.u32 	%rd11, %r2, 4;
	add.s64 	%rd12, %rd10, %rd11;
	st.global.f32 	[%rd12], %f25;
$L__BB0_7:
	ret;

}


// ===== COMPILED SASS (sm_100) =====

	.target	sm_100

	.elftype	@"ET_EXEC"


//--------------------- .note.nv.tkinfo           --------------------------
	.section	.note.nv.tkinfo,"",@"SHT_NOTE"
	.sectionflags	@"SHF_NOTE_NV_TKINFO"
	.tkinfo
        /*0018*/ 	.word	0x00000002
        /*0030*/ 	.string	""
        /*0030*/ 	.string	"ptxas"
        /*0030*/ 	.string	"Cuda compilation tools, release 13.0, V13.0.88"
        /*0030*/ 	.string	"Build cuda_13.0.r13.0/compiler.36424714_0"
        /*0030*/ 	.string	"-arch sm_100 -m 64 "



//--------------------- .note.nv.cuinfo           --------------------------
	.section	.note.nv.cuinfo,"",@"SHT_NOTE"
	.sectionflags	@"SHF_NOTE_NV_CUINFO"
        /*0018*/ 	.short	0x0002
        /*001a*/ 	.short	0x0064
        /*001c*/ 	.short	0x0082
	.zero		2


//--------------------- .nv.info                  --------------------------
	.section	.nv.info,"",@"SHT_CUDA_INFO"
	.align	4


	//----- nvinfo : EIATTR_REGCOUNT
	.align		4
        /*0000*/ 	.byte	0x04, 0x2f
        /*0002*/ 	.short	(.L_1 - .L_0)
	.align		4
.L_0:
        /*0004*/ 	.word	index@(_Z7reduce1PfS_)
        /*0008*/ 	.word	0x0000000c


	//----- nvinfo : EIATTR_FRAME_SIZE
	.align		4
.L_1:
        /*000c*/ 	.byte	0x04, 0x11
        /*000e*/ 	.short	(.L_3 - .L_2)
	.align		4
.L_2:
        /*0010*/ 	.word	index@(_Z7reduce1PfS_)
        /*0014*/ 	.word	0x00000000


	//----- nvinfo : EIATTR_MIN_STACK_SIZE
	.align		4
.L_3:
        /*0018*/ 	.byte	0x04, 0x12
        /*001a*/ 	.short	(.L_5 - .L_4)
	.align		4
.L_4:
        /*001c*/ 	.word	index@(_Z7reduce1PfS_)
        /*0020*/ 	.word	0x00000000
.L_5:


//--------------------- .nv.compat                --------------------------
	.section	.nv.compat,"",@"SHT_CUDA_COMPAT_INFO"
	.align	4
        /*0000*/ 	.byte	0x02, 0x09, 0x00, 0x00, 0x02, 0x02, 0x01, 0x00, 0x02, 0x05, 0x05, 0x00, 0x03, 0x07, 0x01, 0x01
        /*0010*/ 	.byte	0x02, 0x03, 0x00, 0x00, 0x02, 0x06, 0x01, 0x00, 0x04, 0x0b, 0x08, 0x00, 0x09, 0x00, 0x00, 0x00
        /*0020*/ 	.byte	0x00, 0x00, 0x00, 0x00


//--------------------- .nv.info._Z7reduce1PfS_   --------------------------
	.section	.nv.info._Z7reduce1PfS_,"",@"SHT_CUDA_INFO"
	.sectionflags	@""
	.align	4


	//----- nvinfo : EIATTR_CUDA_API_VERSION
	.align		4
        /*0000*/ 	.byte	0x04, 0x37
        /*0002*/ 	.short	(.L_7 - .L_6)
.L_6:
        /*0004*/ 	.word	0x00000082


	//----- nvinfo : EIATTR_KPARAM_INFO
	.align		4
.L_7:
        /*0008*/ 	.byte	0x04, 0x17
        /*000a*/ 	.short	(.L_9 - .L_8)
.L_8:
        /*000c*/ 	.word	0x00000000
        /*0010*/ 	.short	0x0001
        /*0012*/ 	.short	0x0008
        /*0014*/ 	.byte	0x00, 0xf5, 0x21, 0x00


	//----- nvinfo : EIATTR_KPARAM_INFO
	.align		4
.L_9:
        /*0018*/ 	.byte	0x04, 0x17
        /*001a*/ 	.short	(.L_11 - .L_10)
.L_10:
        /*001c*/ 	.word	0x00000000
        /*0020*/ 	.short	0x0000
        /*0022*/ 	.short	0x0000
        /*0024*/ 	.byte	0x00, 0xf5, 0x21, 0x00


	//----- nvinfo : EIATTR_SPARSE_MMA_MASK
	.align		4
.L_11:
        /*0028*/ 	.byte	0x03, 0x50
        /*002a*/ 	.short	0x0000


	//----- nvinfo : EIATTR_MAXREG_COUNT
	.align		4
        /*002c*/ 	.byte	0x03, 0x1b
        /*002e*/ 	.short	0x00ff


	//----- nvinfo : EIATTR_NUM_BARRIERS
	.align		4
        /*0030*/ 	.byte	0x02, 0x4c
        /*0032*/ 	.byte	0x01
	.zero		1


	//----- nvinfo : EIATTR_MERCURY_ISA_VERSION
	.align		4
        /*0034*/ 	.byte	0x03, 0x5f
        /*0036*/ 	.short	0x0101


	//----- nvinfo : EIATTR_VRC_CTA_INIT_COUNT
	.align		4
        /*0038*/ 	.byte	0x02, 0x4a
	.zero		1
	.zero		1


	//----- nvinfo : EIATTR_EXIT_INSTR_OFFSETS
	.align		4
        /*003c*/ 	.byte	0x04, 0x1c
        /*003e*/ 	.short	(.L_13 - .L_12)


	//   ....[0]....
.L_12:
        /*0040*/ 	.word	0x00000260


	//   ....[1]....
        /*0044*/ 	.word	0x00000400


	//   ....[2]....
        /*0048*/ 	.word	0x00000480


	//----- nvinfo : EIATTR_CRS_STACK_SIZE
	.align		4
.L_13:
        /*004c*/ 	.byte	0x04, 0x1e
        /*004e*/ 	.short	(.L_15 - .L_14)
.L_14:
        /*0050*/ 	.word	0x00000000


	//----- nvinfo : EIATTR_CBANK_PARAM_SIZE
	.align		4
.L_15:
        /*0054*/ 	.byte	0x03, 0x19
        /*0056*/ 	.short	0x0010


	//----- nvinfo : EIATTR_PARAM_CBANK
	.align		4
        /*0058*/ 	.byte	0x04, 0x0a
        /*005a*/ 	.short	(.L_17 - .L_16)
	.align		4
.L_16:
        /*005c*/ 	.word	index@(.nv.constant0._Z7reduce1PfS_)
        /*0060*/ 	.short	0x0380
        /*0062*/ 	.short	0x0010


	//----- nvinfo : EIATTR_SW_WAR
	.align		4
.L_17:
        /*0064*/ 	.byte	0x04, 0x36
        /*0066*/ 	.short	(.L_19 - .L_18)
.L_18:
        /*0068*/ 	.word	0x00000008
.L_19:


//--------------------- .nv.callgraph             --------------------------
	.section	.nv.callgraph,"",@"SHT_CUDA_CALLGRAPH"
	.align	4
	.sectionentsize	8
	.align		4
        /*0000*/ 	.word	0x00000000
	.align		4
        /*0004*/ 	.word	0xffffffff
	.align		4
        /*0008*/ 	.word	0x00000000
	.align		4
        /*000c*/ 	.word	0xfffffffe
	.align		4
        /*0010*/ 	.word	0x00000000
	.align		4
        /*0014*/ 	.word	0xfffffffd
	.align		4
        /*0018*/ 	.word	0x00000000
	.align		4
        /*001c*/ 	.word	0xfffffffc


//--------------------- .text._Z7reduce1PfS_      --------------------------
	.section	.text._Z7reduce1PfS_,"ax",@progbits
	.align	128
        .global         _Z7reduce1PfS_
        .type           _Z7reduce1PfS_,@function
        .size           _Z7reduce1PfS_,(.L_x_3 - _Z7reduce1PfS_)
        .other          _Z7reduce1PfS_,@"STO_CUDA_ENTRY STV_DEFAULT"
_Z7reduce1PfS_:
.text._Z7reduce1PfS_:
[----:B------:R-:W-:Y:S01]  /*0000*/  LDC R1, c[0x0][0x37c] ;  /* 0x0000df00ff017b82 */ /* 0x000fe20000000800 */
[----:B------:R-:W0:Y:S07]  /*0010*/  S2R R0, SR_CTAID.X ;  /* 0x0000000000007919 */ /* 0x000e2e0000002500 */
[----:B------:R-:W0:Y:S01]  /*0020*/  LDC R9, c[0x0][0x360] ;  /* 0x0000d800ff097b82 */ /* 0x000e220000000800 */
[----:B------:R-:W1:Y:S01]  /*0030*/  LDCU.64 UR6, c[0x0][0x358] ;  /* 0x00006b00ff0677ac */ /* 0x000e620008000a00 */
[----:B------:R-:W2:Y:S06]  /*0040*/  S2R R2, SR_TID.X ;  /* 0x0000000000027919 */ /* 0x000eac0000002100 */
[----:B------:R-:W3:Y:S01]  /*0050*/  LDC.64 R4, c[0x0][0x380] ;  /* 0x0000e000ff047b82 */ /* 0x000ee20000000a00 */
[----:B0-----:R-:W-:-:S05]  /*0060*/  IMAD R3, R0, R9, RZ ;  /* 0x0000000900037224 */ /* 0x001fca00078e02ff */
[----:B------:R-:W-:-:S05]  /*0070*/  SHF.L.U32 R3, R3, 0x1, RZ ;  /* 0x0000000103037819 */ /* 0x000fca00000006ff */
[----:B---3--:R-:W-:-:S04]  /*0080*/  IMAD.WIDE.U32 R4, R3, 0x4, R4 ;  /* 0x0000000403047825 */ /* 0x008fc800078e0004 */
[----:B--2---:R-:W-:-:S04]  /*0090*/  IMAD.WIDE.U32 R4, R2, 0x4, R4 ;  /* 0x0000000402047825 */ /* 0x004fc800078e0004 */
[C---:B------:R-:W-:Y:S02]  /*00a0*/  IMAD.WIDE R6, R9.reuse, 0x4, R4 ;  /* 0x0000000409067825 */ /* 0x040fe400078e0204 */
[----:B-1----:R-:W2:Y:S04]  /*00b0*/  LDG.E R4, desc[UR6][R4.64] ;  /* 0x0000000604047981 */ /* 0x002ea8000c1e1900 */
[----:B------:R-:W2:Y:S01]  /*00c0*/  LDG.E R7, desc[UR6][R6.64] ;  /* 0x0000000606077981 */ /* 0x000ea2000c1e1900 */
[----:B------:R-:W0:Y:S01]  /*00d0*/  S2UR UR5, SR_CgaCtaId ;  /* 0x00000000000579c3 */ /* 0x000e220000008800 */
[----:B------:R-:W-:Y:S01]  /*00e0*/  UMOV UR4, 0x400 ;  /* 0x0000040000047882 */ /* 0x000fe20000000000 */
[----:B------:R-:W-:Y:S02]  /*00f0*/  ISETP.GE.U32.AND P1, PT, R9, 0x42, PT ;  /* 0x000000420900780c */ /* 0x000fe40003f26070 */
[----:B------:R-:W-:Y:S01]  /*0100*/  ISETP.GT.U32.AND P0, PT, R2, 0x1f, PT ;  /* 0x0000001f0200780c */ /* 0x000fe20003f04070 */
[----:B0-----:R-:W-:-:S06]  /*0110*/  ULEA UR4, UR5, UR4, 0x18 ;  /* 0x0000000405047291 */ /* 0x001fcc000f8ec0ff */
[----:B------:R-:W-:Y:S01]  /*0120*/  LEA R8, R2, UR4, 0x2 ;  /* 0x0000000402087c11 */ /* 0x000fe2000f8e10ff */
[----:B--2---:R-:W-:-:S05]  /*0130*/  FADD R3, R4, R7 ;  /* 0x0000000704037221 */ /* 0x004fca0000000000 */
[----:B------:R0:W-:Y:S01]  /*0140*/  STS [R8], R3 ;  /* 0x0000000308007388 */ /* 0x0001e20000000800 */
[----:B------:R-:W-:Y:S06]  /*0150*/  BAR.SYNC.DEFER_BLOCKING 0x0 ;  /* 0x0000000000007b1d */ /* 0x000fec0000010000 */
[----:B------:R-:W-:Y:S05]  /*0160*/  @!P1 BRA `(.L_x_0) ;  /* 0x00000000003c9947 */ /* 0x000fea0003800000 */
[----:B------:R-:W-:Y:S01]  /*0170*/  BSSY B0, `(.L_x_0) ;  /* 0x000000e000007945 */ /* 0x000fe20003800000 */
[----:B0-----:R-:W-:-:S07]  /*0180*/  MOV R3, R9 ;  /* 0x0000000900037202 */ /* 0x001fce0000000f00 */
.L_x_1:
[----:B------:R-:W-:-:S04]  /*0190*/  SHF.R.U32.HI R7, RZ, 0x1, R3 ;  /* 0x00000001ff077819 */ /* 0x000fc80000011603 */
[----:B------:R-:W-:-:S13]  /*01a0*/  ISETP.GE.U32.AND P1, PT, R2, R7, PT ;  /* 0x000000070200720c */ /* 0x000fda0003f26070 */
[----:B------:R-:W-:Y:S01]  /*01b0*/  @!P1 LEA R4, R7, R8, 0x2 ;  /* 0x0000000807049211 */ /* 0x000fe200078e10ff */
[----:B------:R-:W-:Y:S05]  /*01c0*/  @!P1 WARPSYNC.ALL ;  /* 0x0000000000009948 */ /* 0x000fea0003800000 */
[----:B------:R-:W-:Y:S04]  /*01d0*/  @!P1 LDS R4, [R4] ;  /* 0x0000000004049984 */ /* 0x000fe80000000800 */
[----:B------:R-:W0:Y:S02]  /*01e0*/  @!P1 LDS R5, [R8] ;  /* 0x0000000008059984 */ /* 0x000e240000000800 */
[----:B0-----:R-:W-:-:S05]  /*01f0*/  @!P1 FADD R5, R4, R5 ;  /* 0x0000000504059221 */ /* 0x001fca0000000000 */
[----:B------:R0:W-:Y:S01]  /*0200*/  @!P1 STS [R8], R5 ;  /* 0x0000000508009388 */ /* 0x0001e20000000800 */
[----:B------:R-:W-:Y:S01]  /*0210*/  @!P1 BAR.SYNC.DEFER_BLOCKING 0x0 ;  /* 0x0000000000009b1d */ /* 0x000fe20000010000 */
[----:B------:R-:W-:Y:S02]  /*0220*/  ISETP.GT.U32.AND P1, PT, R3, 0x83, PT ;  /* 0x000000830300780c */ /* 0x000fe40003f24070 */
[----:B------:R-:W-:-:S11]  /*0230*/  MOV R3, R7 ;  /* 0x0000000700037202 */ /* 0x000fd60000000f00 */
[----:B0-----:R-:W-:Y:S05]  /*0240*/  @P1 BRA `(.L_x_1) ;  /* 0xfffffffc00d01947 */ /* 0x001fea000383ffff */
[----:B------:R-:W-:Y:S05]  /*0250*/  BSYNC B0 ;  /* 0x0000000000007941 */ /* 0x000fea0003800000 */
.L_x_0:
[----:B------:R-:W-:Y:S05]  /*0260*/  @P0 EXIT ;  /* 0x000000000000094d */ /* 0x000fea0003800000 */
[----:B0-----:R-:W-:Y:S01]  /*0270*/  LDS R3, [R8+0x80] ;  /* 0x0000800008037984 */ /* 0x001fe20000000800 */
[----:B------:R-:W-:-:S03]  /*0280*/  ISETP.NE.AND P0, PT, R2, RZ, PT ;  /* 0x000000ff0200720c */ /* 0x000fc60003f05270 */
[----:B------:R-:W0:Y:S02]  /*0290*/  LDS R4, [R8] ;  /* 0x0000000008047984 */ /* 0x000e240000000800 */
[----:B0-----:R-:W-:-:S05]  /*02a0*/  FADD R3, R3, R4 ;  /* 0x0000000403037221 */ /* 0x001fca0000000000 */
[----:B------:R-:W-:Y:S04]  /*02b0*/  STS [R8], R3 ;  /* 0x0000000308007388 */ /* 0x000fe80000000800 */
[----:B------:R-:W-:Y:S04]  /*02c0*/  LDS R4, [R8+0x40] ;  /* 0x0000400008047984 */ /* 0x000fe80000000800 */
        /* <DEDUP_REMOVED lines=18> */
[----:B------:R0:W-:Y:S01]  /*03f0*/  STS [R8], R5 ;  /* 0x0000000508007388 */ /* 0x0001e20000000800 */
[----:B------:R-:W-:Y:S05]  /*0400*/  @P0 EXIT ;  /* 0x000000000000094d */ /* 0x000fea0003800000 */
[----:B------:R-:W1:Y:S01]  /*0410*/  S2UR UR5, SR_CgaCtaId ;  /* 0x00000000000579c3 */ /* 0x000e620000008800 */
[----:B------:R-:W-:-:S07]  /*0420*/  UMOV UR4, 0x400 ;  /* 0x0000040000047882 */ /* 0x000fce0000000000 */
[----:B------:R-:W2:Y:S01]  /*0430*/  LDC.64 R2, c[0x0][0x388] ;  /* 0x0000e200ff027b82 */ /* 0x000ea20000000a00 */
[----:B-1----:R-:W-:Y:S01]  /*0440*/  ULEA UR4, UR5, UR4, 0x18 ;  /* 0x0000000405047291 */ /* 0x002fe2000f8ec0ff */
[----:B--2---:R-:W-:-:S08]  /*0450*/  IMAD.WIDE.U32 R2, R0, 0x4, R2 ;  /* 0x0000000400027825 */ /* 0x004fd000078e0002 */
[----:B0-----:R-:W0:Y:S04]  /*0460*/  LDS R5, [UR4] ;  /* 0x00000004ff057984 */ /* 0x001e280008000800 */
[----:B0-----:R-:W-:Y:S01]  /*0470*/  STG.E desc[UR6][R2.64], R5 ;  /* 0x0000000502007986 */ /* 0x001fe2000c101906 */
[----:B------:R-:W-:Y:S05]  /*0480*/  EXIT ;  /* 0x000000000000794d */ /* 0x000fea0003800000 */
.L_x_2:
[----:B------:R-:W-:-:S00]  /*0490*/  BRA `(.L_x_2) ;  /* 0xfffffffc00fc7947 */ /* 0x000fc0000383ffff */
[----:B------:R-:W-:-:S00]  /*04a0*/  NOP ;  /* 0x0000000000007918 */ /* 0x000fc00000000000 */
        /* <DEDUP_REMOVED lines=13> */
.L_x_3:


//--------------------- .nv.shared._Z7reduce1PfS_ --------------------------
	.section	.nv.shared._Z7reduce1PfS_,"aw",@nobits
	.sectionflags	@""
	.align	4
.nv.shared._Z7reduce1PfS_:
	.zero		2048


//--------------------- .nv.shared.reserved.0     --------------------------
	.section	.nv.shared.reserved.0,"aw",@nobits
	.weak		__nv_reservedSMEM_offset_0_alias
	.size		__nv_reservedSMEM_offset_0_alias, 0, 64
	.other		__nv_reservedSMEM_offset_0_alias,@"STO_CUDA_RESERVED_SHARED STV_DEFAULT"
__nv_reservedSMEM_offset_0_alias:
	.zero		0
	.zero		64


//--------------------- .nv.constant0._Z7reduce1PfS_ --------------------------
	.section	.nv.constant0._Z7reduce1PfS_,"a",@progbits
	.sectionflags	@""
	.align	4
.nv.constant0._Z7reduce1PfS_:
	.zero		912


//--------------------- SYMBOLS --------------------------

	.type		.nv.reservedSmem.offset0,@object
	.size		.nv.reservedSmem.offset0,0x4
	.type		.nv.reservedSmem.cap,@object
	.size		.nv.reservedSmem.cap,0x4
